//
// Generated by NVIDIA NVVM Compiler
//
// Compiler Build ID: CL-36424714
// Cuda compilation tools, release 13.0, V13.0.88
// Based on NVVM 20.0.0
//

.version 9.0
.target sm_100
.address_size 64

	// .globl	_Z5tradePiS_S_
.global .align 4 .b8 precalc_xorwow_matrix[102400];
.global .align 4 .b8 precalc_xorwow_offset_matrix[102400];
.global .align 4 .b8 mrg32k3aM1[2304];
.global .align 4 .b8 mrg32k3aM2[2304];
.global .align 4 .b8 mrg32k3aM1SubSeq[2016];
.global .align 4 .b8 mrg32k3aM2SubSeq[2016];
.global .align 4 .b8 mrg32k3aM1Seq[2304];
.global .align 4 .b8 mrg32k3aM2Seq[2304];
.const .align 8 .b8 __cr_lgamma_table[72];

.visible .entry _Z5tradePiS_S_(
	.param .u64 .ptr .align 1 _Z5tradePiS_S__param_0,
	.param .u64 .ptr .align 1 _Z5tradePiS_S__param_1,
	.param .u64 .ptr .align 1 _Z5tradePiS_S__param_2
)
{
	.reg .pred 	%p<3>;
	.reg .b32 	%r<14>;
	.reg .b64 	%rd<12>;

	ld.param.u64 	%rd2, [_Z5tradePiS_S__param_0];
	ld.param.u64 	%rd3, [_Z5tradePiS_S__param_1];
	ld.param.u64 	%rd4, [_Z5tradePiS_S__param_2];
	cvta.to.global.u64 	%rd5, %rd4;
	mov.u32 	%r1, %tid.x;
	mul.wide.u32 	%rd6, %r1, 4;
	add.s64 	%rd1, %rd5, %rd6;
	ld.global.u32 	%r4, [%rd1];
	setp.ne.s32 	%p1, %r4, 0;
	@%p1 bra 	$L__BB0_3;
	cvta.to.global.u64 	%rd7, %rd2;
	cvta.to.global.u64 	%rd8, %rd3;
	add.s64 	%rd10, %rd7, %rd6;
	ld.global.u32 	%r5, [%rd10];
	rem.u32 	%r2, -1115749450, %r5;
	add.s32 	%r6, %r2, 1;
	add.s64 	%rd11, %rd8, %rd6;
	ld.global.u32 	%r7, [%rd11];
	sub.s32 	%r8, 21, %r7;
	rem.u32 	%r9, 1883133293, %r8;
	add.s32 	%r3, %r9, %r7;
	setp.lt.s32 	%p2, %r6, %r3;
	@%p2 bra 	$L__BB0_3;
	sub.s32 	%r10, %r2, %r3;
	add.s32 	%r11, %r10, 2;
	rem.u32 	%r12, -2074414907, %r11;
	add.s32 	%r13, %r12, %r3;
	st.global.u32 	[%rd1], %r13;
$L__BB0_3:
	ret;

}


// ===== COMPILED SASS (sm_100) =====

	.target	sm_100

	.elftype	@"ET_EXEC"


//--------------------- .note.nv.tkinfo           --------------------------
	.section	.note.nv.tkinfo,"",@"SHT_NOTE"
	.sectionflags	@"SHF_NOTE_NV_TKINFO"
	.tkinfo
        /*0018*/ 	.word	0x00000002
        /*0030*/ 	.string	""
        /*0030*/ 	.string	"ptxas"
        /*0030*/ 	.string	"Cuda compilation tools, release 13.0, V13.0.88"
        /*0030*/ 	.string	"Build cuda_13.0.r13.0/compiler.36424714_0"
        /*0030*/ 	.string	"-arch sm_100 -m 64 "



//--------------------- .note.nv.cuinfo           --------------------------
	.section	.note.nv.cuinfo,"",@"SHT_NOTE"
	.sectionflags	@"SHF_NOTE_NV_CUINFO"
        /*0018*/ 	.short	0x0002
        /*001a*/ 	.short	0x0064
        /*001c*/ 	.short	0x0082
	.zero		2


//--------------------- .nv.info                  --------------------------
	.section	.nv.info,"",@"SHT_CUDA_INFO"
	.align	4


	//----- nvinfo : EIATTR_REGCOUNT
	.align		4
        /*0000*/ 	.byte	0x04, 0x2f
        /*0002*/ 	.short	(.L_10 - .L_9)
	.align		4
.L_9:
        /*0004*/ 	.word	index@(_Z5tradePiS_S_)
        /*0008*/ 	.word	0x00000011


	//----- nvinfo : EIATTR_FRAME_SIZE
	.align		4
.L_10:
        /*000c*/ 	.byte	0x04, 0x11
        /*000e*/ 	.short	(.L_12 - .L_11)
	.align		4
.L_11:
        /*0010*/ 	.word	index@(_Z5tradePiS_S_)
        /*0014*/ 	.word	0x00000000


	//----- nvinfo : EIATTR_MIN_STACK_SIZE
	.align		4
.L_12:
        /*0018*/ 	.byte	0x04, 0x12
        /*001a*/ 	.short	(.L_14 - .L_13)
	.align		4
.L_13:
        /*001c*/ 	.word	index@(_Z5tradePiS_S_)
        /*0020*/ 	.word	0x00000000
.L_14:


//--------------------- .nv.compat                --------------------------
	.section	.nv.compat,"",@"SHT_CUDA_COMPAT_INFO"
	.align	4
        /*0000*/ 	.byte	0x02, 0x09, 0x00, 0x00, 0x02, 0x02, 0x01, 0x00, 0x02, 0x05, 0x05, 0x00, 0x03, 0x07, 0x01, 0x01
        /*0010*/ 	.byte	0x02, 0x03, 0x00, 0x00, 0x02, 0x06, 0x01, 0x00, 0x04, 0x0b, 0x08, 0x00, 0x09, 0x00, 0x00, 0x00
        /*0020*/ 	.byte	0x00, 0x00, 0x00, 0x00


//--------------------- .nv.info._Z5tradePiS_S_   --------------------------
	.section	.nv.info._Z5tradePiS_S_,"",@"SHT_CUDA_INFO"
	.sectionflags	@""
	.align	4


	//----- nvinfo : EIATTR_CUDA_API_VERSION
	.align		4
        /*0000*/ 	.byte	0x04, 0x37
        /*0002*/ 	.short	(.L_16 - .L_15)
.L_15:
        /*0004*/ 	.word	0x00000082


	//----- nvinfo : EIATTR_KPARAM_INFO
	.align		4
.L_16:
        /*0008*/ 	.byte	0x04, 0x17
        /*000a*/ 	.short	(.L_18 - .L_17)
.L_17:
        /*000c*/ 	.word	0x00000000
        /*0010*/ 	.short	0x0002
        /*0012*/ 	.short	0x0010
        /*0014*/ 	.byte	0x00, 0xf5, 0x21, 0x00


	//----- nvinfo : EIATTR_KPARAM_INFO
	.align		4
.L_18:
        /*0018*/ 	.byte	0x04, 0x17
        /*001a*/ 	.short	(.L_20 - .L_19)
.L_19:
        /*001c*/ 	.word	0x00000000
        /*0020*/ 	.short	0x0001
        /*0022*/ 	.short	0x0008
        /*0024*/ 	.byte	0x00, 0xf5, 0x21, 0x00


	//----- nvinfo : EIATTR_KPARAM_INFO
	.align		4
.L_20:
        /*0028*/ 	.byte	0x04, 0x17
        /*002a*/ 	.short	(.L_22 - .L_21)
.L_21:
        /*002c*/ 	.word	0x00000000
        /*0030*/ 	.short	0x0000
        /*0032*/ 	.short	0x0000
        /*0034*/ 	.byte	0x00, 0xf5, 0x21, 0x00


	//----- nvinfo : EIATTR_SPARSE_MMA_MASK
	.align		4
.L_22:
        /*0038*/ 	.byte	0x03, 0x50
        /*003a*/ 	.short	0x0000


	//----- nvinfo : EIATTR_MAXREG_COUNT
	.align		4
        /*003c*/ 	.byte	0x03, 0x1b
        /*003e*/ 	.short	0x00ff


	//----- nvinfo : EIATTR_MERCURY_ISA_VERSION
	.align		4
        /*0040*/ 	.byte	0x03, 0x5f
        /*0042*/ 	.short	0x0101


	//----- nvinfo : EIATTR_VRC_CTA_INIT_COUNT
	.align		4
        /*0044*/ 	.byte	0x02, 0x4a
	.zero		1
	.zero		1


	//----- nvinfo : EIATTR_EXIT_INSTR_OFFSETS
	.align		4
        /*0048*/ 	.byte	0x04, 0x1c
        /*004a*/ 	.short	(.L_24 - .L_23)


	//   ....[0]....
.L_23:
        /*004c*/ 	.word	0x00000070


	//   ....[1]....
        /*0050*/ 	.word	0x00000340


	//   ....[2]....
        /*0054*/ 	.word	0x00000490


	//----- nvinfo : EIATTR_CBANK_PARAM_SIZE
	.align		4
.L_24:
        /*0058*/ 	.byte	0x03, 0x19
        /*005a*/ 	.short	0x0018


	//----- nvinfo : EIATTR_PARAM_CBANK
	.align		4
        /*005c*/ 	.byte	0x04, 0x0a
        /*005e*/ 	.short	(.L_26 - .L_25)
	.align		4
.L_25:
        /*0060*/ 	.word	index@(.nv.constant0._Z5tradePiS_S_)
        /*0064*/ 	.short	0x0380
        /*0066*/ 	.short	0x0018


	//----- nvinfo : EIATTR_SW_WAR
	.align		4
.L_26:
        /*0068*/ 	.byte	0x04, 0x36
        /*006a*/ 	.short	(.L_28 - .L_27)
.L_27:
        /*006c*/ 	.word	0x00000008
.L_28:


//--------------------- .nv.callgraph             --------------------------
	.section	.nv.callgraph,"",@"SHT_CUDA_CALLGRAPH"
	.align	4
	.sectionentsize	8
	.align		4
        /*0000*/ 	.word	0x00000000
	.align		4
        /*0004*/ 	.word	0xffffffff
	.align		4
        /*0008*/ 	.word	0x00000000
	.align		4
        /*000c*/ 	.word	0xfffffffe
	.align		4
        /*0010*/ 	.word	0x00000000
	.align		4
        /*0014*/ 	.word	0xfffffffd
	.align		4
        /*0018*/ 	.word	0x00000000
	.align		4
        /*001c*/ 	.word	0xfffffffc


//--------------------- .nv.constant4             --------------------------
	.section	.nv.constant4,"a",@progbits
	.align	8
	.align		8
.nv.constant4:
        /*0000*/ 	.dword	precalc_xorwow_matrix
	.align		8
        /*0008*/ 	.dword	precalc_xorwow_offset_matrix
	.align		8
        /*0010*/ 	.dword	mrg32k3aM1
	.align		8
        /*0018*/ 	.dword	mrg32k3aM2
	.align		8
        /*0020*/ 	.dword	mrg32k3aM1SubSeq
	.align		8
        /*0028*/ 	.dword	mrg32k3aM2SubSeq
	.align		8
        /*0030*/ 	.dword	mrg32k3aM1Seq
	.align		8
        /*0038*/ 	.dword	mrg32k3aM2Seq


//--------------------- .nv.constant3             --------------------------
	.section	.nv.constant3,"a",@progbits
	.align	8
.nv.constant3:
	.type		__cr_lgamma_table,@object
	.size		__cr_lgamma_table,(.L_8 - __cr_lgamma_table)
__cr_lgamma_table:
        /*0000*/ 	.byte	0x00, 0x00, 0x00, 0x00, 0x00, 0x00, 0x00, 0x00, 0x00, 0x00, 0x00, 0x00, 0x00, 0x00, 0x00, 0x00
        /*0010*/ 	.byte	0xef, 0x39, 0xfa, 0xfe, 0x42, 0x2e, 0xe6, 0x3f, 0x02, 0x20, 0x2a, 0xfa, 0x0b, 0xab, 0xfc, 0x3f
        /*0020*/ 	.byte	0xf9, 0x2c, 0x92, 0x7c, 0xa7, 0x6c, 0x09, 0x40, 0xc9, 0x79, 0x44, 0x3c, 0x64, 0x26, 0x13, 0x40
        /*0030*/ 	.byte	0xca, 0x01, 0xcf, 0x3a, 0x27, 0x51, 0x1a, 0x40, 0x30, 0xcc, 0x2d, 0xf3, 0xe1, 0x0c, 0x21, 0x40
        /*0040*/ 	.byte	0x0d, 0xb7, 0xfc, 0x82, 0x8e, 0x35, 0x25, 0x40
.L_8:


//--------------------- .text._Z5tradePiS_S_      --------------------------
	.section	.text._Z5tradePiS_S_,"ax",@progbits
	.align	128
        .global         _Z5tradePiS_S_
        .type           _Z5tradePiS_S_,@function
        .size           _Z5tradePiS_S_,(.L_x_1 - _Z5tradePiS_S_)
        .other          _Z5tradePiS_S_,@"STO_CUDA_ENTRY STV_DEFAULT"
_Z5tradePiS_S_:
.text._Z5tradePiS_S_:
[----:B------:R-:W-:Y:S01]  /*0000*/  LDC R1, c[0x0][0x37c] ;  /* 0x0000df00ff017b82 */ /* 0x000fe20000000800 */
[----:B------:R-:W0:Y:S07]  /*0010*/  S2R R9, SR_TID.X ;  /* 0x0000000000097919 */ /* 0x000e2e0000002100 */
[----:B------:R-:W0:Y:S01]  /*0020*/  LDC.64 R2, c[0x0][0x390] ;  /* 0x0000e400ff027b82 */ /* 0x000e220000000a00 */
[----:B------:R-:W1:Y:S01]  /*0030*/  LDCU.64 UR4, c[0x0][0x358] ;  /* 0x00006b00ff0477ac */ /* 0x000e620008000a00 */
[----:B0-----:R-:W-:-:S05]  /*0040*/  IMAD.WIDE.U32 R2, R9, 0x4, R2 ;  /* 0x0000000409027825 */ /* 0x001fca00078e0002 */
[----:B-1----:R-:W2:Y:S02]  /*0050*/  LDG.E R0, desc[UR4][R2.64] ;  /* 0x0000000402007981 */ /* 0x002ea4000c1e1900 */
[----:B--2---:R-:W-:-:S13]  /*0060*/  ISETP.NE.AND P0, PT, R0, RZ, PT ;  /* 0x000000ff0000720c */ /* 0x004fda0003f05270 */
[----:B------:R-:W-:Y:S05]  /*0070*/  @P0 EXIT ;  /* 0x000000000000094d */ /* 0x000fea0003800000 */
[----:B------:R-:W0:Y:S08]  /*0080*/  LDC.64 R4, c[0x0][0x388] ;  /* 0x0000e200ff047b82 */ /* 0x000e300000000a00 */
[----:B------:R-:W1:Y:S01]  /*0090*/  LDC.64 R6, c[0x0][0x380] ;  /* 0x0000e000ff067b82 */ /* 0x000e620000000a00 */
[----:B0-----:R-:W-:-:S06]  /*00a0*/  IMAD.WIDE.U32 R4, R9, 0x4, R4 ;  /* 0x0000000409047825 */ /* 0x001fcc00078e0004 */
[----:B------:R-:W2:Y:S01]  /*00b0*/  LDG.E R4, desc[UR4][R4.64] ;  /* 0x0000000404047981 */ /* 0x000ea2000c1e1900 */
[----:B-1----:R-:W-:-:S05]  /*00c0*/  IMAD.WIDE.U32 R6, R9, 0x4, R6 ;  /* 0x0000000409067825 */ /* 0x002fca00078e0006 */
[----:B------:R-:W3:Y:S01]  /*00d0*/  LDG.E R0, desc[UR4][R6.64] ;  /* 0x0000000406007981 */ /* 0x000ee2000c1e1900 */
[----:B--2---:R-:W-:-:S04]  /*00e0*/  IADD3 R13, PT, PT, -R4, 0x15, RZ ;  /* 0x00000015040d7810 */ /* 0x004fc80007ffe1ff */
[----:B------:R-:W0:Y:S08]  /*00f0*/  I2F.U32.RP R14, R13 ;  /* 0x0000000d000e7306 */ /* 0x000e300000209000 */
[----:B---3--:R-:W1:Y:S08]  /*0100*/  I2F.U32.RP R12, R0 ;  /* 0x00000000000c7306 */ /* 0x008e700000209000 */
[----:B0-----:R-:W0:Y:S08]  /*0110*/  MUFU.RCP R14, R14 ;  /* 0x0000000e000e7308 */ /* 0x001e300000001000 */
[----:B-1----:R-:W1:Y:S01]  /*0120*/  MUFU.RCP R12, R12 ;  /* 0x0000000c000c7308 */ /* 0x002e620000001000 */
[----:B0-----:R-:W-:Y:S01]  /*0130*/  IADD3 R10, PT, PT, R14, 0xffffffe, RZ ;  /* 0x0ffffffe0e0a7810 */ /* 0x001fe20007ffe0ff */
[----:B-1----:R-:W-:-:S06]  /*0140*/  VIADD R8, R12, 0xffffffe ;  /* 0x0ffffffe0c087836 */ /* 0x002fcc0000000000 */
[----:B------:R0:W1:Y:S08]  /*0150*/  F2I.FTZ.U32.TRUNC.NTZ R11, R10 ;  /* 0x0000000a000b7305 */ /* 0x000070000021f000 */
[----:B------:R2:W3:Y:S01]  /*0160*/  F2I.FTZ.U32.TRUNC.NTZ R9, R8 ;  /* 0x0000000800097305 */ /* 0x0004e2000021f000 */
[----:B0-----:R-:W-:Y:S02]  /*0170*/  HFMA2 R10, -RZ, RZ, 0, 0 ;  /* 0x00000000ff0a7431 */ /* 0x001fe400000001ff */
[----:B------:R-:W-:Y:S01]  /*0180*/  IMAD.MOV R5, RZ, RZ, -R0 ;  /* 0x000000ffff057224 */ /* 0x000fe200078e0a00 */
[----:B------:R-:W-:-:S05]  /*0190*/  IADD3 R7, PT, PT, RZ, -R13, RZ ;  /* 0x8000000dff077210 */ /* 0x000fca0007ffe0ff */
[----:B-1----:R-:W-:Y:S02]  /*01a0*/  IMAD R7, R7, R11, RZ ;  /* 0x0000000b07077224 */ /* 0x002fe400078e02ff */
[----:B--2---:R-:W-:Y:S02]  /*01b0*/  IMAD.MOV.U32 R8, RZ, RZ, RZ ;  /* 0x000000ffff087224 */ /* 0x004fe400078e00ff */
[----:B---3--:R-:W-:Y:S02]  /*01c0*/  IMAD R5, R5, R9, RZ ;  /* 0x0000000905057224 */ /* 0x008fe400078e02ff */
[----:B------:R-:W-:-:S04]  /*01d0*/  IMAD.HI.U32 R11, R11, R7, R10 ;  /* 0x000000070b0b7227 */ /* 0x000fc800078e000a */
[----:B------:R-:W-:-:S04]  /*01e0*/  IMAD.HI.U32 R9, R9, R5, R8 ;  /* 0x0000000509097227 */ /* 0x000fc800078e0008 */
[----:B------:R-:W-:-:S04]  /*01f0*/  IMAD.HI.U32 R11, R11, 0x703e556d, RZ ;  /* 0x703e556d0b0b7827 */ /* 0x000fc800078e00ff */
[----:B------:R-:W-:Y:S01]  /*0200*/  IMAD.HI.U32 R9, R9, -0x4280fc4a, RZ ;  /* 0xbd7f03b609097827 */ /* 0x000fe200078e00ff */
[----:B------:R-:W-:-:S03]  /*0210*/  IADD3 R6, PT, PT, -R11, RZ, RZ ;  /* 0x000000ff0b067210 */ /* 0x000fc60007ffe1ff */
[----:B------:R-:W-:-:S04]  /*0220*/  IMAD.MOV R9, RZ, RZ, -R9 ;  /* 0x000000ffff097224 */ /* 0x000fc800078e0a09 */
[----:B------:R-:W-:Y:S02]  /*0230*/  IMAD R5, R0, R9, -0x4280fc4a ;  /* 0xbd7f03b600057424 */ /* 0x000fe400078e0209 */
[----:B------:R-:W-:-:S03]  /*0240*/  IMAD R6, R13, R6, 0x703e556d ;  /* 0x703e556d0d067424 */ /* 0x000fc600078e0206 */
[----:B------:R-:W-:Y:S02]  /*0250*/  ISETP.GE.U32.AND P0, PT, R5, R0, PT ;  /* 0x000000000500720c */ /* 0x000fe40003f06070 */
[----:B------:R-:W-:Y:S02]  /*0260*/  ISETP.GE.U32.AND P1, PT, R6, R13, PT ;  /* 0x0000000d0600720c */ /* 0x000fe40003f26070 */
[----:B------:R-:W-:-:S09]  /*0270*/  ISETP.NE.U32.AND P3, PT, R13, RZ, PT ;  /* 0x000000ff0d00720c */ /* 0x000fd20003f65070 */
[----:B------:R-:W-:Y:S02]  /*0280*/  @P0 IMAD.IADD R5, R5, 0x1, -R0 ;  /* 0x0000000105050824 */ /* 0x000fe400078e0a00 */
[----:B------:R-:W-:Y:S02]  /*0290*/  @P1 IADD3 R6, PT, PT, -R13, R6, RZ ;  /* 0x000000060d061210 */ /* 0x000fe40007ffe1ff */
[----:B------:R-:W-:Y:S02]  /*02a0*/  ISETP.NE.U32.AND P1, PT, R0, RZ, PT ;  /* 0x000000ff0000720c */ /* 0x000fe40003f25070 */
[----:B------:R-:W-:Y:S02]  /*02b0*/  ISETP.GE.U32.AND P0, PT, R5, R0, PT ;  /* 0x000000000500720c */ /* 0x000fe40003f06070 */
[----:B------:R-:W-:-:S11]  /*02c0*/  ISETP.GE.U32.AND P2, PT, R6, R13, PT ;  /* 0x0000000d0600720c */ /* 0x000fd60003f46070 */
[----:B------:R-:W-:Y:S01]  /*02d0*/  @P0 IMAD.IADD R5, R5, 0x1, -R0 ;  /* 0x0000000105050824 */ /* 0x000fe200078e0a00 */
[----:B------:R-:W-:Y:S02]  /*02e0*/  @!P1 LOP3.LUT R5, RZ, R0, RZ, 0x33, !PT ;  /* 0x00000000ff059212 */ /* 0x000fe400078e33ff */
[----:B------:R-:W-:Y:S02]  /*02f0*/  @P2 IADD3 R6, PT, PT, -R13, R6, RZ ;  /* 0x000000060d062210 */ /* 0x000fe40007ffe1ff */
[----:B------:R-:W-:Y:S01]  /*0300*/  @!P3 LOP3.LUT R6, RZ, R13, RZ, 0x33, !PT ;  /* 0x0000000dff06b212 */ /* 0x000fe200078e33ff */
[----:B------:R-:W-:-:S03]  /*0310*/  VIADD R0, R5, 0x1 ;  /* 0x0000000105007836 */ /* 0x000fc60000000000 */
[----:B------:R-:W-:-:S04]  /*0320*/  IADD3 R6, PT, PT, R4, R6, RZ ;  /* 0x0000000604067210 */ /* 0x000fc80007ffe0ff */
[----:B------:R-:W-:-:S13]  /*0330*/  ISETP.GE.AND P0, PT, R0, R6, PT ;  /* 0x000000060000720c */ /* 0x000fda0003f06270 */
[----:B------:R-:W-:Y:S05]  /*0340*/  @!P0 EXIT ;  /* 0x000000000000894d */ /* 0x000fea0003800000 */
[----:B------:R-:W-:-:S04]  /*0350*/  IADD3 R0, PT, PT, R5, 0x2, -R6 ;  /* 0x0000000205007810 */ /* 0x000fc80007ffe806 */
[----:B------:R-:W0:Y:S01]  /*0360*/  I2F.U32.RP R7, R0 ;  /* 0x0000000000077306 */ /* 0x000e220000209000 */
[----:B------:R-:W-:Y:S02]  /*0370*/  IADD3 R9, PT, PT, RZ, -R0, RZ ;  /* 0x80000000ff097210 */ /* 0x000fe40007ffe0ff */
[----:B------:R-:W-:-:S05]  /*0380*/  ISETP.NE.U32.AND P1, PT, R0, RZ, PT ;  /* 0x000000ff0000720c */ /* 0x000fca0003f25070 */
[----:B0-----:R-:W0:Y:S02]  /*0390*/  MUFU.RCP R7, R7 ;  /* 0x0000000700077308 */ /* 0x001e240000001000 */
[----:B0-----:R-:W-:-:S06]  /*03a0*/  VIADD R4, R7, 0xffffffe ;  /* 0x0ffffffe07047836 */ /* 0x001fcc0000000000 */
[----:B------:R0:W1:Y:S02]  /*03b0*/  F2I.FTZ.U32.TRUNC.NTZ R5, R4 ;  /* 0x0000000400057305 */ /* 0x000064000021f000 */
[----:B0-----:R-:W-:Y:S02]  /*03c0*/  IMAD.MOV.U32 R4, RZ, RZ, RZ ;  /* 0x000000ffff047224 */ /* 0x001fe400078e00ff */
[----:B-1----:R-:W-:-:S04]  /*03d0*/  IMAD R9, R9, R5, RZ ;  /* 0x0000000509097224 */ /* 0x002fc800078e02ff */
[----:B------:R-:W-:-:S06]  /*03e0*/  IMAD.HI.U32 R5, R5, R9, R4 ;  /* 0x0000000905057227 */ /* 0x000fcc00078e0004 */
[----:B------:R-:W-:-:S05]  /*03f0*/  IMAD.HI.U32 R5, R5, -0x7ba50f3b, RZ ;  /* 0x845af0c505057827 */ /* 0x000fca00078e00ff */
[----:B------:R-:W-:-:S05]  /*0400*/  IADD3 R5, PT, PT, -R5, RZ, RZ ;  /* 0x000000ff05057210 */ /* 0x000fca0007ffe1ff */
[----:B------:R-:W-:-:S05]  /*0410*/  IMAD R5, R0, R5, -0x7ba50f3b ;  /* 0x845af0c500057424 */ /* 0x000fca00078e0205 */
[----:B------:R-:W-:-:S13]  /*0420*/  ISETP.GE.U32.AND P0, PT, R5, R0, PT ;  /* 0x000000000500720c */ /* 0x000fda0003f06070 */
[----:B------:R-:W-:-:S05]  /*0430*/  @P0 IMAD.IADD R5, R5, 0x1, -R0 ;  /* 0x0000000105050824 */ /* 0x000fca00078e0a00 */
[----:B------:R-:W-:-:S13]  /*0440*/  ISETP.GE.U32.AND P0, PT, R5, R0, PT ;  /* 0x000000000500720c */ /* 0x000fda0003f06070 */
[----:B------:R-:W-:Y:S02]  /*0450*/  @P0 IADD3 R5, PT, PT, -R0, R5, RZ ;  /* 0x0000000500050210 */ /* 0x000fe40007ffe1ff */
[----:B------:R-:W-:-:S05]  /*0460*/  @!P1 LOP3.LUT R5, RZ, R0, RZ, 0x33, !PT ;  /* 0x00000000ff059212 */ /* 0x000fca00078e33ff */
[----:B------:R-:W-:-:S05]  /*0470*/  IMAD.IADD R5, R6, 0x1, R5 ;  /* 0x0000000106057824 */ /* 0x000fca00078e0205 */
[----:B------:R-:W-:Y:S01]  /*0480*/  STG.E desc[UR4][R2.64], R5 ;  /* 0x0000000502007986 */ /* 0x000fe2000c101904 */
[----:B------:R-:W-:Y:S05]  /*0490*/  EXIT ;  /* 0x000000000000794d */ /* 0x000fea0003800000 */
.L_x_0:
[----:B------:R-:W-:-:S00]  /*04a0*/  BRA `(.L_x_0) ;  /* 0xfffffffc00fc7947 */ /* 0x000fc0000383ffff */
[----:B------:R-:W-:-:S00]  /*04b0*/  NOP ;  /* 0x0000000000007918 */ /* 0x000fc00000000000 */
        /* <DEDUP_REMOVED lines=12> */
.L_x_1:


//--------------------- .nv.global.init           --------------------------
	.section	.nv.global.init,"aw",@progbits
	.align	4
.nv.global.init:
	.type		mrg32k3aM1SubSeq,@object
	.size		mrg32k3aM1SubSeq,(mrg32k3aM2SubSeq - mrg32k3aM1SubSeq)
mrg32k3aM1SubSeq:
        /*0000*/ 	.byte	0x0b, 0xcc, 0xee, 0x04, 0x73, 0x29, 0x8b, 0x6f, 0xf6, 0x53, 0x03, 0xf6, 0x23, 0xf6, 0xea, 0xda
        /* <DEDUP_REMOVED lines=125> */
	.type		mrg32k3aM2SubSeq,@object
	.size		mrg32k3aM2SubSeq,(mrg32k3aM1 - mrg32k3aM2SubSeq)
mrg32k3aM2SubSeq:
        /* <DEDUP_REMOVED lines=126> */
	.type		mrg32k3aM1,@object
	.size		mrg32k3aM1,(mrg32k3aM1Seq - mrg32k3aM1)
mrg32k3aM1:
        /* <DEDUP_REMOVED lines=144> */
	.type		mrg32k3aM1Seq,@object
	.size		mrg32k3aM1Seq,(mrg32k3aM2 - mrg32k3aM1Seq)
mrg32k3aM1Seq:
        /* <DEDUP_REMOVED lines=144> */
	.type		mrg32k3aM2,@object
	.size		mrg32k3aM2,(mrg32k3aM2Seq - mrg32k3aM2)
mrg32k3aM2:
        /* <DEDUP_REMOVED lines=144> */
	.type		mrg32k3aM2Seq,@object
	.size		mrg32k3aM2Seq,(precalc_xorwow_matrix - mrg32k3aM2Seq)
mrg32k3aM2Seq:
        /* <DEDUP_REMOVED lines=144> */
	.type		precalc_xorwow_matrix,@object
	.size		precalc_xorwow_matrix,(precalc_xorwow_offset_matrix - precalc_xorwow_matrix)
precalc_xorwow_matrix:
        /* <DEDUP_REMOVED lines=6400> */
	.type		precalc_xorwow_offset_matrix,@object
	.size		precalc_xorwow_offset_matrix,(.L_1 - precalc_xorwow_offset_matrix)
precalc_xorwow_offset_matrix:
        /* <DEDUP_REMOVED lines=6400> */
.L_1:


//--------------------- .nv.shared.reserved.0     --------------------------
	.section	.nv.shared.reserved.0,"aw",@nobits
	.weak		__nv_reservedSMEM_offset_0_alias
	.size		__nv_reservedSMEM_offset_0_alias, 0, 64
	.other		__nv_reservedSMEM_offset_0_alias,@"STO_CUDA_RESERVED_SHARED STV_DEFAULT"
__nv_reservedSMEM_offset_0_alias:
	.zero		0
	.zero		64


//--------------------- .nv.constant0._Z5tradePiS_S_ --------------------------
	.section	.nv.constant0._Z5tradePiS_S_,"a",@progbits
	.sectionflags	@""
	.align	4
.nv.constant0._Z5tradePiS_S_:
	.zero		920


//--------------------- SYMBOLS --------------------------

	.type		.nv.reservedSmem.offset0,@object
	.size		.nv.reservedSmem.offset0,0x4
